	.headerflags	@"EF_CUDA_TEXMODE_UNIFIED EF_CUDA_64BIT_ADDRESS EF_CUDA_ACCELERATORS EF_CUDA_SM90 EF_CUDA_VIRTUAL_SM(EF_CUDA_SM90)"
	.elftype	@"ET_EXEC"


//--------------------- .nv.info                  --------------------------
	.section	.nv.info,"",@"SHT_CUDA_INFO"
	.align	4


	//----- nvinfo : EIATTR_REGCOUNT
	.align		4
        /*0000*/ 	.byte	0x04, 0x2f
        /*0002*/ 	.short	(.L_3 - .L_2)
	.align		4
.L_2:
        /*0004*/ 	.word	index@(triton_poi_fused__native_batch_norm_legit_no_training_21)
        /*0008*/ 	.word	0x00000014


	//----- nvinfo : EIATTR_FRAME_SIZE
	.align		4
.L_3:
        /*000c*/ 	.byte	0x04, 0x11
        /*000e*/ 	.short	(.L_5 - .L_4)
	.align		4
.L_4:
        /*0010*/ 	.word	index@(triton_poi_fused__native_batch_norm_legit_no_training_21)
        /*0014*/ 	.word	0x00000000


	//----- nvinfo : EIATTR_MIN_STACK_SIZE
	.align		4
.L_5:
        /*0018*/ 	.byte	0x04, 0x12
        /*001a*/ 	.short	(.L_7 - .L_6)
	.align		4
.L_6:
        /*001c*/ 	.word	index@(triton_poi_fused__native_batch_norm_legit_no_training_21)
        /*0020*/ 	.word	0x00000000
.L_7:


//--------------------- .nv.info.triton_poi_fused__native_batch_norm_legit_no_training_21 --------------------------
	.section	.nv.info.triton_poi_fused__native_batch_norm_legit_no_training_21,"",@"SHT_CUDA_INFO"
	.sectionflags	@""
	.align	4


	//----- nvinfo : EIATTR_CUDA_API_VERSION
	.align		4
        /*0000*/ 	.byte	0x04, 0x37
        /*0002*/ 	.short	(.L_9 - .L_8)
.L_8:
        /*0004*/ 	.word	0x00000080


	//----- nvinfo : EIATTR_KPARAM_INFO
	.align		4
.L_9:
        /*0008*/ 	.byte	0x04, 0x17
        /*000a*/ 	.short	(.L_11 - .L_10)
.L_10:
        /*000c*/ 	.word	0x00000000
        /*0010*/ 	.short	0x0006
        /*0012*/ 	.short	0x0030
        /*0014*/ 	.byte	0x00, 0xf4, 0x21, 0x00


	//----- nvinfo : EIATTR_KPARAM_INFO
	.align		4
.L_11:
        /*0018*/ 	.byte	0x04, 0x17
        /*001a*/ 	.short	(.L_13 - .L_12)
.L_12:
        /*001c*/ 	.word	0x00000000
        /*0020*/ 	.short	0x0005
        /*0022*/ 	.short	0x0028
        /*0024*/ 	.byte	0x00, 0xf0, 0x11, 0x00


	//----- nvinfo : EIATTR_KPARAM_INFO
	.align		4
.L_13:
        /*0028*/ 	.byte	0x04, 0x17
        /*002a*/ 	.short	(.L_15 - .L_14)
.L_14:
        /*002c*/ 	.word	0x00000000
        /*0030*/ 	.short	0x0004
        /*0032*/ 	.short	0x0020
        /*0034*/ 	.byte	0x00, 0xf4, 0x21, 0x00


	//----- nvinfo : EIATTR_KPARAM_INFO
	.align		4
.L_15:
        /*0038*/ 	.byte	0x04, 0x17
        /*003a*/ 	.short	(.L_17 - .L_16)
.L_16:
        /*003c*/ 	.word	0x00000000
        /*0040*/ 	.short	0x0003
        /*0042*/ 	.short	0x0018
        /*0044*/ 	.byte	0x00, 0xf4, 0x21, 0x00


	//----- nvinfo : EIATTR_KPARAM_INFO
	.align		4
.L_17:
        /*0048*/ 	.byte	0x04, 0x17
        /*004a*/ 	.short	(.L_19 - .L_18)
.L_18:
        /*004c*/ 	.word	0x00000000
        /*0050*/ 	.short	0x0002
        /*0052*/ 	.short	0x0010
        /*0054*/ 	.byte	0x00, 0xf4, 0x21, 0x00


	//----- nvinfo : EIATTR_KPARAM_INFO
	.align		4
.L_19:
        /*0058*/ 	.byte	0x04, 0x17
        /*005a*/ 	.short	(.L_21 - .L_20)
.L_20:
        /*005c*/ 	.word	0x00000000
        /*0060*/ 	.short	0x0001
        /*0062*/ 	.short	0x0008
        /*0064*/ 	.byte	0x00, 0xf4, 0x21, 0x00


	//----- nvinfo : EIATTR_KPARAM_INFO
	.align		4
.L_21:
        /*0068*/ 	.byte	0x04, 0x17
        /*006a*/ 	.short	(.L_23 - .L_22)
.L_22:
        /*006c*/ 	.word	0x00000000
        /*0070*/ 	.short	0x0000
        /*0072*/ 	.short	0x0000
        /*0074*/ 	.byte	0x00, 0xf4, 0x21, 0x00


	//----- nvinfo : EIATTR_SPARSE_MMA_MASK
	.align		4
.L_23:
        /*0078*/ 	.byte	0x03, 0x50
        /*007a*/ 	.short	0x0000


	//----- nvinfo : EIATTR_MAXREG_COUNT
	.align		4
        /*007c*/ 	.byte	0x03, 0x1b
        /*007e*/ 	.short	0x00ff


	//----- nvinfo : EIATTR_EXIT_INSTR_OFFSETS
	.align		4
        /*0080*/ 	.byte	0x04, 0x1c
        /*0082*/ 	.short	(.L_25 - .L_24)


	//   ....[0]....
.L_24:
        /*0084*/ 	.word	0x00000370


	//   ....[1]....
        /*0088*/ 	.word	0x00000390


	//----- nvinfo : EIATTR_REQNTID
	.align		4
.L_25:
        /*008c*/ 	.byte	0x04, 0x10
        /*008e*/ 	.short	(.L_27 - .L_26)
.L_26:
        /*0090*/ 	.word	0x00000080
        /*0094*/ 	.word	0x00000001
        /*0098*/ 	.word	0x00000001


	//----- nvinfo : EIATTR_CBANK_PARAM_SIZE
	.align		4
.L_27:
        /*009c*/ 	.byte	0x03, 0x19
        /*009e*/ 	.short	0x0038


	//----- nvinfo : EIATTR_PARAM_CBANK
	.align		4
        /*00a0*/ 	.byte	0x04, 0x0a
        /*00a2*/ 	.short	(.L_29 - .L_28)
	.align		4
.L_28:
        /*00a4*/ 	.word	index@(.nv.constant0.triton_poi_fused__native_batch_norm_legit_no_training_21)
        /*00a8*/ 	.short	0x0210
        /*00aa*/ 	.short	0x0038


	//----- nvinfo : EIATTR_SW_WAR
	.align		4
.L_29:
        /*00ac*/ 	.byte	0x04, 0x36
        /*00ae*/ 	.short	(.L_31 - .L_30)
.L_30:
        /*00b0*/ 	.word	0x00000008
.L_31:


//--------------------- .nv.callgraph             --------------------------
	.section	.nv.callgraph,"",@"SHT_CUDA_CALLGRAPH"
	.align	4
	.sectionentsize	8
	.align		4
        /*0000*/ 	.word	0x00000000
	.align		4
        /*0004*/ 	.word	0xffffffff
	.align		4
        /*0008*/ 	.word	0x00000000
	.align		4
        /*000c*/ 	.word	0xfffffffe
	.align		4
        /*0010*/ 	.word	0x00000000
	.align		4
        /*0014*/ 	.word	0xfffffffd
	.align		4
        /*0018*/ 	.word	0x00000000
	.align		4
        /*001c*/ 	.word	0xfffffffc


//--------------------- .nv.constant4             --------------------------
	.section	.nv.constant4,"a",@progbits
	.align	8
	.align		8
.nv.constant4:
        /*0000*/ 	.dword	_$_str
	.align		8
        /*0008*/ 	.dword	_$_str_$_2


//--------------------- .text.triton_poi_fused__native_batch_norm_legit_no_training_21 --------------------------
	.section	.text.triton_poi_fused__native_batch_norm_legit_no_training_21,"ax",@progbits
	.align	128
        .global         triton_poi_fused__native_batch_norm_legit_no_training_21
        .type           triton_poi_fused__native_batch_norm_legit_no_training_21,@function
        .size           triton_poi_fused__native_batch_norm_legit_no_training_21,(.L_x_1 - triton_poi_fused__native_batch_norm_legit_no_training_21)
        .other          triton_poi_fused__native_batch_norm_legit_no_training_21,@"STO_CUDA_ENTRY STV_DEFAULT"
triton_poi_fused__native_batch_norm_legit_no_training_21:
.text.triton_poi_fused__native_batch_norm_legit_no_training_21:
[----:B------:R-:W0:Y:S01]  /*0000*/  LDC R1, c[0x0][0x28] ;  /* 0x00000a00ff017b82 */ /* 0x000e220000000800 */
[----:B------:R-:W1:Y:S07]  /*0010*/  S2R R0, SR_TID.X ;  /* 0x0000000000007919 */ /* 0x000e6e0000002100 */
[----:B------:R-:W2:Y:S01]  /*0020*/  LDC.64 R6, c[0x0][0x220] ;  /* 0x00008800ff067b82 */ /* 0x000ea20000000a00 */
[----:B------:R-:W-:Y:S01]  /*0030*/  UMOV UR4, 0xf0 ;  /* 0x000000f000047882 */ /* 0x000fe20000000000 */
[----:B------:R-:W-:Y:S01]  /*0040*/  HFMA2.MMA R12, -RZ, RZ, 0, 0 ;  /* 0x00000000ff0c7435 */ /* 0x000fe200000001ff */
[----:B------:R-:W3:Y:S01]  /*0050*/  S2R R13, SR_CTAID.X ;  /* 0x00000000000d7919 */ /* 0x000ee20000002500 */
[----:B------:R-:W-:Y:S01]  /*0060*/  USHF.R.U32 UR8, UR4, 0x4, URZ ;  /* 0x0000000404087899 */ /* 0x000fe2000800163f */
[----:B------:R-:W-:-:S03]  /*0070*/  UMOV UR9, 0x140 ;  /* 0x0000014000097882 */ /* 0x000fc60000000000 */
[----:B------:R-:W-:-:S04]  /*0080*/  ULOP3.LUT UR9, UR9, 0xf, UR8, 0xf8, !UPT ;  /* 0x0000000f09097892 */ /* 0x000fc8000f8ef808 */
[----:B------:R-:W-:Y:S01]  /*0090*/  USHF.L.U32 UR9, UR9, 0x14, URZ ;  /* 0x0000001409097899 */ /* 0x000fe2000800063f */
[----:B------:R-:W-:Y:S01]  /*00a0*/  UMOV UR8, URZ ;  /* 0x0000003f00087c82 */ /* 0x000fe20008000000 */
[----:B------:R-:W4:Y:S08]  /*00b0*/  LDC.64 R4, c[0x0][0x218] ;  /* 0x00008600ff047b82 */ /* 0x000f300000000a00 */
[----:B------:R-:W5:Y:S08]  /*00c0*/  LDC.64 R8, c[0x0][0x228] ;  /* 0x00008a00ff087b82 */ /* 0x000f700000000a00 */
[----:B------:R-:W0:Y:S01]  /*00d0*/  LDC.64 R10, c[0x0][0x230] ;  /* 0x00008c00ff0a7b82 */ /* 0x000e220000000a00 */
[----:B-1----:R-:W-:-:S04]  /*00e0*/  LOP3.LUT R0, R0, 0x7f, RZ, 0xc0, !PT ;  /* 0x0000007f00007812 */ /* 0x002fc800078ec0ff */
[----:B---3--:R-:W-:-:S04]  /*00f0*/  LEA R13, R13, R0, 0x7 ;  /* 0x000000000d0d7211 */ /* 0x008fc800078e38ff */
[C---:B------:R-:W-:Y:S01]  /*0100*/  ISETP.GE.AND P2, PT, R13.reuse, 0x1ea0, PT ;  /* 0x00001ea00d00780c */ /* 0x040fe20003f46270 */
[----:B------:R-:W-:-:S05]  /*0110*/  IMAD.HI R0, R13, 0x66666667, RZ ;  /* 0x666666670d007827 */ /* 0x000fca00078e02ff */
[----:B------:R-:W-:-:S04]  /*0120*/  SHF.R.U32.HI R3, RZ, 0x1f, R0 ;  /* 0x0000001fff037819 */ /* 0x000fc80000011600 */
[----:B------:R-:W-:Y:S02]  /*0130*/  LEA.HI.SX32 R0, R0, R3, 0x1a ;  /* 0x0000000300007211 */ /* 0x000fe400078fd2ff */
[----:B------:R-:W1:Y:S03]  /*0140*/  LDC.64 R2, c[0x0][0x210] ;  /* 0x00008400ff027b82 */ /* 0x000e660000000a00 */
[----:B------:R-:W-:-:S04]  /*0150*/  IMAD R15, R0, -0xa0, R13 ;  /* 0xffffff60000f7824 */ /* 0x000fc800078e020d */
[----:B--2---:R-:W-:-:S05]  /*0160*/  IMAD.WIDE R6, R15, 0x4, R6 ;  /* 0x000000040f067825 */ /* 0x004fca00078e0206 */
[----:B------:R5:W2:Y:S01]  /*0170*/  @!P2 LDG.E.EL R12, desc[UR8][R6.64] ;  /* 0x00000008060ca981 */ /* 0x000aa2000c2e1900 */
[----:B------:R-:W-:Y:S01]  /*0180*/  HFMA2.MMA R0, -RZ, RZ, 0, 0 ;  /* 0x00000000ff007435 */ /* 0x000fe200000001ff */
[----:B------:R-:W-:Y:S01]  /*0190*/  MOV R17, RZ ;  /* 0x000000ff00117202 */ /* 0x000fe20000000f00 */
[----:B----4-:R-:W-:Y:S01]  /*01a0*/  IMAD.WIDE R4, R15, 0x4, R4 ;  /* 0x000000040f047825 */ /* 0x010fe200078e0204 */
[----:B------:R-:W-:Y:S01]  /*01b0*/  ULDC.64 UR6, c[0x0][0x208] ;  /* 0x0000820000067ab9 */ /* 0x000fe20000000a00 */
[----:B------:R-:W-:Y:S01]  /*01c0*/  USHF.R.U32 UR4, UR4, 0x4, URZ ;  /* 0x0000000404047899 */ /* 0x000fe2000800163f */
[----:B------:R-:W-:-:S03]  /*01d0*/  UMOV UR5, 0x140 ;  /* 0x0000014000057882 */ /* 0x000fc60000000000 */
[----:B------:R-:W-:-:S04]  /*01e0*/  ULOP3.LUT UR5, UR5, 0xf, UR4, 0xf8, !UPT ;  /* 0x0000000f05057892 */ /* 0x000fc8000f8ef804 */
[----:B------:R-:W-:Y:S01]  /*01f0*/  USHF.L.U32 UR5, UR5, 0x14, URZ ;  /* 0x0000001405057899 */ /* 0x000fe2000800063f */
[----:B------:R-:W-:Y:S01]  /*0200*/  UMOV UR4, URZ ;  /* 0x0000003f00047c82 */ /* 0x000fe20008000000 */
[----:B------:R3:W4:Y:S01]  /*0210*/  @!P2 LDG.E.EL R17, desc[UR8][R4.64] ;  /* 0x000000080411a981 */ /* 0x000722000c2e1900 */
[----:B-1----:R-:W-:-:S04]  /*0220*/  IMAD.WIDE R2, R13, 0x4, R2 ;  /* 0x000000040d027825 */ /* 0x002fc800078e0202 */
[C---:B-----5:R-:W-:Y:S01]  /*0230*/  IMAD.WIDE R6, R15.reuse, 0x4, R8 ;  /* 0x000000040f067825 */ /* 0x060fe200078e0208 */
[----:B------:R-:W4:Y:S03]  /*0240*/  @!P2 LDG.E R0, desc[UR6][R2.64] ;  /* 0x000000060200a981 */ /* 0x000f26000c1e1900 */
[----:B0-----:R-:W-:Y:S01]  /*0250*/  IMAD.WIDE R8, R15, 0x4, R10 ;  /* 0x000000040f087825 */ /* 0x001fe200078e020a */
[----:B------:R-:W-:-:S06]  /*0260*/  CS2R R10, SRZ ;  /* 0x00000000000a7805 */ /* 0x000fcc000001ff00 */
[----:B------:R-:W5:Y:S04]  /*0270*/  @!P2 LDG.E.EL R10, desc[UR4][R6.64] ;  /* 0x00000004060aa981 */ /* 0x000f68000c2e1900 */
[----:B------:R-:W5:Y:S01]  /*0280*/  @!P2 LDG.E.EL R11, desc[UR4][R8.64] ;  /* 0x00000004080ba981 */ /* 0x000f62000c2e1900 */
[----:B---3--:R-:W-:Y:S01]  /*0290*/  MOV R4, 0x3e800000 ;  /* 0x3e80000000047802 */ /* 0x008fe20000000f00 */
[----:B--2---:R-:W-:-:S04]  /*02a0*/  FADD R12, R12, 9.9999997473787516356e-06 ;  /* 0x3727c5ac0c0c7421 */ /* 0x004fc80000000000 */
[----:B------:R-:W0:Y:S02]  /*02b0*/  MUFU.SQRT R13, R12 ;  /* 0x0000000c000d7308 */ /* 0x000e240000002000 */
[C---:B0-----:R-:W-:Y:S02]  /*02c0*/  FSETP.GT.AND P0, PT, |R13|.reuse, 8.50705917302346158658e+37, PT ;  /* 0x7e8000000d00780b */ /* 0x041fe40003f04200 */
[----:B------:R-:W-:-:S11]  /*02d0*/  FSETP.GEU.AND P1, PT, |R13|, 1.175494350822287508e-38, PT ;  /* 0x008000000d00780b */ /* 0x000fd60003f2e200 */
[----:B------:R-:W-:-:S04]  /*02e0*/  @P0 FMUL R13, R13, 0.25 ;  /* 0x3e8000000d0d0820 */ /* 0x000fc80000400000 */
[----:B------:R-:W-:-:S06]  /*02f0*/  @!P1 FMUL R13, R13, 16777216 ;  /* 0x4b8000000d0d9820 */ /* 0x000fcc0000400000 */
[----:B------:R-:W0:Y:S01]  /*0300*/  MUFU.RCP R13, R13 ;  /* 0x0000000d000d7308 */ /* 0x000e220000001000 */
[----:B------:R-:W-:Y:S01]  /*0310*/  FSEL R4, R4, 1, P0 ;  /* 0x3f80000004047808 */ /* 0x000fe20000000000 */
[----:B----4-:R-:W-:-:S04]  /*0320*/  FADD R0, -R17, R0 ;  /* 0x0000000011007221 */ /* 0x010fc80000000100 */
[----:B------:R-:W-:-:S04]  /*0330*/  @!P1 FMUL R4, R4, 16777216 ;  /* 0x4b80000004049820 */ /* 0x000fc80000400000 */
[----:B0-----:R-:W-:-:S04]  /*0340*/  FMUL R5, R13, R4 ;  /* 0x000000040d057220 */ /* 0x001fc80000400000 */
[----:B------:R-:W-:-:S04]  /*0350*/  FMUL R0, R0, R5 ;  /* 0x0000000500007220 */ /* 0x000fc80000400000 */
[----:B-----5:R-:W-:Y:S01]  /*0360*/  FFMA R11, R0, R10, R11 ;  /* 0x0000000a000b7223 */ /* 0x020fe2000000000b */
[----:B------:R-:W-:Y:S06]  /*0370*/  @P2 EXIT ;  /* 0x000000000000294d */ /* 0x000fec0003800000 */
[----:B------:R-:W-:Y:S01]  /*0380*/  STG.E desc[UR6][R2.64], R11 ;  /* 0x0000000b02007986 */ /* 0x000fe2000c101906 */
[----:B------:R-:W-:Y:S05]  /*0390*/  EXIT ;  /* 0x000000000000794d */ /* 0x000fea0003800000 */
.L_x_0:
[----:B------:R-:W-:-:S00]  /*03a0*/  BRA `(.L_x_0) ;  /* 0xfffffffc00fc7947 */ /* 0x000fc0000383ffff */
[----:B------:R-:W-:-:S00]  /*03b0*/  NOP ;  /* 0x0000000000007918 */ /* 0x000fc00000000000 */
        /* <DEDUP_REMOVED lines=12> */
.L_x_1:


//--------------------- .nv.global.init           --------------------------
	.section	.nv.global.init,"aw",@progbits
.nv.global.init:
	.type		_$_str,@object
	.size		_$_str,(_$_str_$_2 - _$_str)
_$_str:
        /*0000*/ 	.byte	0x5f, 0x5f, 0x43, 0x55, 0x44, 0x41, 0x5f, 0x46, 0x54, 0x5a, 0x00
	.type		_$_str_$_2,@object
	.size		_$_str_$_2,(.L_1 - _$_str_$_2)
_$_str_$_2:
        /*000b*/ 	.byte	0x5f, 0x5f, 0x43, 0x55, 0x44, 0x41, 0x5f, 0x50, 0x52, 0x45, 0x43, 0x5f, 0x53, 0x51, 0x52, 0x54
        /*001b*/ 	.byte	0x00
.L_1:


//--------------------- .nv.shared.reserved.0     --------------------------
	.section	.nv.shared.reserved.0,"aw",@nobits
	.weak		__nv_reservedSMEM_offset_0_alias
	.size		__nv_reservedSMEM_offset_0_alias, 0, 0
	.other		__nv_reservedSMEM_offset_0_alias,@"STO_CUDA_RESERVED_SHARED STV_DEFAULT"
__nv_reservedSMEM_offset_0_alias:
	.zero		0


//--------------------- .nv.constant0.triton_poi_fused__native_batch_norm_legit_no_training_21 --------------------------
	.section	.nv.constant0.triton_poi_fused__native_batch_norm_legit_no_training_21,"a",@progbits
	.sectionflags	@""
	.align	4
.nv.constant0.triton_poi_fused__native_batch_norm_legit_no_training_21:
	.zero		584


//--------------------- SYMBOLS --------------------------

	.type		.nv.reservedSmem.offset0,@object
	.size		.nv.reservedSmem.offset0,0x4
